//
// Generated by NVIDIA NVVM Compiler
//
// Compiler Build ID: CL-36424714
// Cuda compilation tools, release 13.0, V13.0.88
// Based on NVVM 20.0.0
//

.version 9.0
.target sm_100
.address_size 64

	// .globl	_Z8additionPPiS0_S0_i
.extern .func  (.param .b32 func_retval0) vprintf
(
	.param .b64 vprintf_param_0,
	.param .b64 vprintf_param_1
)
;
.global .align 1 .b8 _ZN34_INTERNAL_71232333_4_k_cu_a3a9dcf54cuda3std3__45__cpo5beginE[1];
.global .align 1 .b8 _ZN34_INTERNAL_71232333_4_k_cu_a3a9dcf54cuda3std3__45__cpo3endE[1];
.global .align 1 .b8 _ZN34_INTERNAL_71232333_4_k_cu_a3a9dcf54cuda3std3__45__cpo6cbeginE[1];
.global .align 1 .b8 _ZN34_INTERNAL_71232333_4_k_cu_a3a9dcf54cuda3std3__45__cpo4cendE[1];
.global .align 1 .b8 _ZN34_INTERNAL_71232333_4_k_cu_a3a9dcf54cuda3std3__45__cpo6rbeginE[1];
.global .align 1 .b8 _ZN34_INTERNAL_71232333_4_k_cu_a3a9dcf54cuda3std3__45__cpo4rendE[1];
.global .align 1 .b8 _ZN34_INTERNAL_71232333_4_k_cu_a3a9dcf54cuda3std3__45__cpo7crbeginE[1];
.global .align 1 .b8 _ZN34_INTERNAL_71232333_4_k_cu_a3a9dcf54cuda3std3__45__cpo5crendE[1];
.global .align 1 .b8 _ZN34_INTERNAL_71232333_4_k_cu_a3a9dcf54cuda3std3__436_GLOBAL__N__71232333_4_k_cu_a3a9dcf56ignoreE[1];
.global .align 1 .b8 _ZN34_INTERNAL_71232333_4_k_cu_a3a9dcf54cuda3std3__419piecewise_constructE[1];
.global .align 1 .b8 _ZN34_INTERNAL_71232333_4_k_cu_a3a9dcf54cuda3std3__48in_placeE[1];
.global .align 1 .b8 _ZN34_INTERNAL_71232333_4_k_cu_a3a9dcf54cuda3std3__420unreachable_sentinelE[1];
.global .align 1 .b8 _ZN34_INTERNAL_71232333_4_k_cu_a3a9dcf54cuda3std3__47nulloptE[1];
.global .align 1 .b8 _ZN34_INTERNAL_71232333_4_k_cu_a3a9dcf54cuda3std3__48unexpectE[1];
.global .align 1 .b8 _ZN34_INTERNAL_71232333_4_k_cu_a3a9dcf54cuda3std6ranges3__45__cpo4swapE[1];
.global .align 1 .b8 _ZN34_INTERNAL_71232333_4_k_cu_a3a9dcf54cuda3std6ranges3__45__cpo9iter_moveE[1];
.global .align 1 .b8 _ZN34_INTERNAL_71232333_4_k_cu_a3a9dcf54cuda3std6ranges3__45__cpo5beginE[1];
.global .align 1 .b8 _ZN34_INTERNAL_71232333_4_k_cu_a3a9dcf54cuda3std6ranges3__45__cpo3endE[1];
.global .align 1 .b8 _ZN34_INTERNAL_71232333_4_k_cu_a3a9dcf54cuda3std6ranges3__45__cpo6cbeginE[1];
.global .align 1 .b8 _ZN34_INTERNAL_71232333_4_k_cu_a3a9dcf54cuda3std6ranges3__45__cpo4cendE[1];
.global .align 1 .b8 _ZN34_INTERNAL_71232333_4_k_cu_a3a9dcf54cuda3std6ranges3__45__cpo7advanceE[1];
.global .align 1 .b8 _ZN34_INTERNAL_71232333_4_k_cu_a3a9dcf54cuda3std6ranges3__45__cpo9iter_swapE[1];
.global .align 1 .b8 _ZN34_INTERNAL_71232333_4_k_cu_a3a9dcf54cuda3std6ranges3__45__cpo4nextE[1];
.global .align 1 .b8 _ZN34_INTERNAL_71232333_4_k_cu_a3a9dcf54cuda3std6ranges3__45__cpo4prevE[1];
.global .align 1 .b8 _ZN34_INTERNAL_71232333_4_k_cu_a3a9dcf54cuda3std6ranges3__45__cpo4dataE[1];
.global .align 1 .b8 _ZN34_INTERNAL_71232333_4_k_cu_a3a9dcf54cuda3std6ranges3__45__cpo5cdataE[1];
.global .align 1 .b8 _ZN34_INTERNAL_71232333_4_k_cu_a3a9dcf54cuda3std6ranges3__45__cpo4sizeE[1];
.global .align 1 .b8 _ZN34_INTERNAL_71232333_4_k_cu_a3a9dcf54cuda3std6ranges3__45__cpo5ssizeE[1];
.global .align 1 .b8 _ZN34_INTERNAL_71232333_4_k_cu_a3a9dcf54cuda3std6ranges3__45__cpo8distanceE[1];
.global .align 1 .b8 _ZN34_INTERNAL_71232333_4_k_cu_a3a9dcf56thrust24THRUST_300001_SM_1000_NS8cuda_cub3parE[1];
.global .align 1 .b8 _ZN34_INTERNAL_71232333_4_k_cu_a3a9dcf56thrust24THRUST_300001_SM_1000_NS8cuda_cub10par_nosyncE[1];
.global .align 1 .b8 _ZN34_INTERNAL_71232333_4_k_cu_a3a9dcf56thrust24THRUST_300001_SM_1000_NS6system6detail10sequential3seqE[1];
.global .align 1 .b8 _ZN34_INTERNAL_71232333_4_k_cu_a3a9dcf56thrust24THRUST_300001_SM_1000_NS12placeholders2_1E[1];
.global .align 1 .b8 _ZN34_INTERNAL_71232333_4_k_cu_a3a9dcf56thrust24THRUST_300001_SM_1000_NS12placeholders2_2E[1];
.global .align 1 .b8 _ZN34_INTERNAL_71232333_4_k_cu_a3a9dcf56thrust24THRUST_300001_SM_1000_NS12placeholders2_3E[1];
.global .align 1 .b8 _ZN34_INTERNAL_71232333_4_k_cu_a3a9dcf56thrust24THRUST_300001_SM_1000_NS12placeholders2_4E[1];
.global .align 1 .b8 _ZN34_INTERNAL_71232333_4_k_cu_a3a9dcf56thrust24THRUST_300001_SM_1000_NS12placeholders2_5E[1];
.global .align 1 .b8 _ZN34_INTERNAL_71232333_4_k_cu_a3a9dcf56thrust24THRUST_300001_SM_1000_NS12placeholders2_6E[1];
.global .align 1 .b8 _ZN34_INTERNAL_71232333_4_k_cu_a3a9dcf56thrust24THRUST_300001_SM_1000_NS12placeholders2_7E[1];
.global .align 1 .b8 _ZN34_INTERNAL_71232333_4_k_cu_a3a9dcf56thrust24THRUST_300001_SM_1000_NS12placeholders2_8E[1];
.global .align 1 .b8 _ZN34_INTERNAL_71232333_4_k_cu_a3a9dcf56thrust24THRUST_300001_SM_1000_NS12placeholders2_9E[1];
.global .align 1 .b8 _ZN34_INTERNAL_71232333_4_k_cu_a3a9dcf56thrust24THRUST_300001_SM_1000_NS12placeholders3_10E[1];
.global .align 1 .b8 _ZN34_INTERNAL_71232333_4_k_cu_a3a9dcf56thrust24THRUST_300001_SM_1000_NS3seqE[1];
.global .align 1 .b8 $str[15] = {105, 110, 100, 101, 120, 58, 32, 37, 100, 44, 32, 37, 100, 10};

.visible .entry _Z8additionPPiS0_S0_i(
	.param .u64 .ptr .align 1 _Z8additionPPiS0_S0_i_param_0,
	.param .u64 .ptr .align 1 _Z8additionPPiS0_S0_i_param_1,
	.param .u64 .ptr .align 1 _Z8additionPPiS0_S0_i_param_2,
	.param .u32 _Z8additionPPiS0_S0_i_param_3
)
{
	.local .align 8 .b8 	__local_depot0[8];
	.reg .b64 	%SP;
	.reg .b64 	%SPL;
	.reg .pred 	%p<2>;
	.reg .b32 	%r<25>;
	.reg .b64 	%rd<40>;

	mov.u64 	%SPL, __local_depot0;
	cvta.local.u64 	%SP, %SPL;
	ld.param.u64 	%rd5, [_Z8additionPPiS0_S0_i_param_0];
	ld.param.u64 	%rd6, [_Z8additionPPiS0_S0_i_param_1];
	ld.param.u64 	%rd7, [_Z8additionPPiS0_S0_i_param_2];
	ld.param.u32 	%r2, [_Z8additionPPiS0_S0_i_param_3];
	cvta.to.global.u64 	%rd8, %rd5;
	cvta.to.global.u64 	%rd9, %rd7;
	cvta.to.global.u64 	%rd10, %rd6;
	add.u64 	%rd11, %SP, 0;
	add.u64 	%rd1, %SPL, 0;
	mov.u32 	%r3, %ntid.y;
	mov.u32 	%r4, %ctaid.y;
	mov.u32 	%r5, %tid.y;
	mad.lo.s32 	%r6, %r3, %r4, %r5;
	mov.u32 	%r7, %ntid.x;
	mov.u32 	%r8, %ctaid.x;
	mov.u32 	%r9, %tid.x;
	mad.lo.s32 	%r1, %r7, %r8, %r9;
	mul.wide.u32 	%rd12, %r6, 8;
	add.s64 	%rd2, %rd10, %rd12;
	ld.global.u64 	%rd13, [%rd2];
	mul.wide.s32 	%rd14, %r1, 4;
	add.s64 	%rd15, %rd13, %rd14;
	ld.u32 	%r10, [%rd15];
	add.s64 	%rd3, %rd9, %rd12;
	ld.global.u64 	%rd16, [%rd3];
	add.s64 	%rd17, %rd16, %rd14;
	ld.u32 	%r11, [%rd17];
	st.local.v2.u32 	[%rd1], {%r10, %r11};
	mov.u64 	%rd18, $str;
	cvta.global.u64 	%rd19, %rd18;
	{ // callseq 0, 0
	.param .b64 param0;
	st.param.b64 	[param0], %rd19;
	.param .b64 param1;
	st.param.b64 	[param1], %rd11;
	.param .b32 retval0;
	call.uni (retval0), 
	vprintf, 
	(
	param0, 
	param1
	);
	ld.param.b32 	%r12, [retval0];
	} // callseq 0
	ld.global.u64 	%rd20, [%rd2];
	add.s64 	%rd21, %rd20, %rd14;
	ld.u32 	%r14, [%rd21];
	ld.global.u64 	%rd22, [%rd3];
	add.s64 	%rd23, %rd22, %rd14;
	ld.u32 	%r15, [%rd23];
	add.s32 	%r16, %r15, %r14;
	add.s64 	%rd4, %rd8, %rd12;
	ld.global.u64 	%rd24, [%rd4];
	add.s64 	%rd25, %rd24, %rd14;
	st.u32 	[%rd25], %r16;
	max.s32 	%r17, %r6, %r1;
	setp.ge.s32 	%p1, %r17, %r2;
	@%p1 bra 	$L__BB0_2;
	ld.global.u64 	%rd26, [%rd2];
	add.s64 	%rd28, %rd26, %rd14;
	ld.u32 	%r18, [%rd28];
	ld.global.u64 	%rd29, [%rd3];
	add.s64 	%rd30, %rd29, %rd14;
	ld.u32 	%r19, [%rd30];
	st.local.v2.u32 	[%rd1], {%r18, %r19};
	cvta.global.u64 	%rd32, %rd18;
	{ // callseq 1, 0
	.param .b64 param0;
	st.param.b64 	[param0], %rd32;
	.param .b64 param1;
	st.param.b64 	[param1], %rd11;
	.param .b32 retval0;
	call.uni (retval0), 
	vprintf, 
	(
	param0, 
	param1
	);
	ld.param.b32 	%r20, [retval0];
	} // callseq 1
	ld.global.u64 	%rd34, [%rd2];
	add.s64 	%rd35, %rd34, %rd14;
	ld.u32 	%r22, [%rd35];
	ld.global.u64 	%rd36, [%rd3];
	add.s64 	%rd37, %rd36, %rd14;
	ld.u32 	%r23, [%rd37];
	add.s32 	%r24, %r23, %r22;
	ld.global.u64 	%rd38, [%rd4];
	add.s64 	%rd39, %rd38, %rd14;
	st.u32 	[%rd39], %r24;
$L__BB0_2:
	ret;

}
	// .globl	_ZN3cub18CUB_300001_SM_10006detail11EmptyKernelIvEEvv
.visible .entry _ZN3cub18CUB_300001_SM_10006detail11EmptyKernelIvEEvv()
{


	ret;

}


// ===== COMPILED SASS (sm_100) =====

	.target	sm_100

	.elftype	@"ET_EXEC"


//--------------------- .note.nv.tkinfo           --------------------------
	.section	.note.nv.tkinfo,"",@"SHT_NOTE"
	.sectionflags	@"SHF_NOTE_NV_TKINFO"
	.tkinfo
        /*0018*/ 	.word	0x00000002
        /*0030*/ 	.string	""
        /*0030*/ 	.string	"ptxas"
        /*0030*/ 	.string	"Cuda compilation tools, release 13.0, V13.0.88"
        /*0030*/ 	.string	"Build cuda_13.0.r13.0/compiler.36424714_0"
        /*0030*/ 	.string	"-arch sm_100 -m 64 "



//--------------------- .note.nv.cuinfo           --------------------------
	.section	.note.nv.cuinfo,"",@"SHT_NOTE"
	.sectionflags	@"SHF_NOTE_NV_CUINFO"
        /*0018*/ 	.short	0x0002
        /*001a*/ 	.short	0x0064
        /*001c*/ 	.short	0x0082
	.zero		2


//--------------------- .nv.info                  --------------------------
	.section	.nv.info,"",@"SHT_CUDA_INFO"
	.align	4


	//----- nvinfo : EIATTR_REGCOUNT
	.align		4
        /*0000*/ 	.byte	0x04, 0x2f
        /*0002*/ 	.short	(.L_45 - .L_44)
	.align		4
.L_44:
        /*0004*/ 	.word	index@(_Z8additionPPiS0_S0_i)
        /*0008*/ 	.word	0x0000001e


	//----- nvinfo : EIATTR_FRAME_SIZE
	.align		4
.L_45:
        /*000c*/ 	.byte	0x04, 0x11
        /*000e*/ 	.short	(.L_47 - .L_46)
	.align		4
.L_46:
        /*0010*/ 	.word	index@(_Z8additionPPiS0_S0_i)
        /*0014*/ 	.word	0x00000008


	//----- nvinfo : EIATTR_REGCOUNT
	.align		4
.L_47:
        /*0018*/ 	.byte	0x04, 0x2f
        /*001a*/ 	.short	(.L_49 - .L_48)
	.align		4
.L_48:
        /*001c*/ 	.word	index@(_ZN3cub18CUB_300001_SM_10006detail11EmptyKernelIvEEvv)
        /*0020*/ 	.word	0x00000004


	//----- nvinfo : EIATTR_FRAME_SIZE
	.align		4
.L_49:
        /*0024*/ 	.byte	0x04, 0x11
        /*0026*/ 	.short	(.L_51 - .L_50)
	.align		4
.L_50:
        /*0028*/ 	.word	index@(_ZN3cub18CUB_300001_SM_10006detail11EmptyKernelIvEEvv)
        /*002c*/ 	.word	0x00000000


	//----- nvinfo : EIATTR_MIN_STACK_SIZE
	.align		4
.L_51:
        /*0030*/ 	.byte	0x04, 0x12
        /*0032*/ 	.short	(.L_53 - .L_52)
	.align		4
.L_52:
        /*0034*/ 	.word	index@(_ZN3cub18CUB_300001_SM_10006detail11EmptyKernelIvEEvv)
        /*0038*/ 	.word	0x00000000


	//----- nvinfo : EIATTR_MIN_STACK_SIZE
	.align		4
.L_53:
        /*003c*/ 	.byte	0x04, 0x12
        /*003e*/ 	.short	(.L_55 - .L_54)
	.align		4
.L_54:
        /*0040*/ 	.word	index@(_Z8additionPPiS0_S0_i)
        /*0044*/ 	.word	0x00000008
.L_55:


//--------------------- .nv.compat                --------------------------
	.section	.nv.compat,"",@"SHT_CUDA_COMPAT_INFO"
	.align	4
        /*0000*/ 	.byte	0x02, 0x09, 0x00, 0x00, 0x02, 0x02, 0x01, 0x00, 0x02, 0x05, 0x05, 0x00, 0x03, 0x07, 0x01, 0x01
        /*0010*/ 	.byte	0x02, 0x03, 0x00, 0x00, 0x02, 0x06, 0x01, 0x00, 0x04, 0x0b, 0x08, 0x00, 0x09, 0x00, 0x00, 0x00
        /*0020*/ 	.byte	0x00, 0x00, 0x00, 0x00


//--------------------- .nv.info._ZN3cub18CUB_300001_SM_10006detail11EmptyKernelIvEEvv --------------------------
	.section	.nv.info._ZN3cub18CUB_300001_SM_10006detail11EmptyKernelIvEEvv,"",@"SHT_CUDA_INFO"
	.sectionflags	@""
	.align	4


	//----- nvinfo : EIATTR_CUDA_API_VERSION
	.align		4
        /*0000*/ 	.byte	0x04, 0x37
        /*0002*/ 	.short	(.L_57 - .L_56)
.L_56:
        /*0004*/ 	.word	0x00000082


	//----- nvinfo : EIATTR_SPARSE_MMA_MASK
	.align		4
.L_57:
        /*0008*/ 	.byte	0x03, 0x50
        /*000a*/ 	.short	0x0000


	//----- nvinfo : EIATTR_MAXREG_COUNT
	.align		4
        /*000c*/ 	.byte	0x03, 0x1b
        /*000e*/ 	.short	0x00ff


	//----- nvinfo : EIATTR_MERCURY_ISA_VERSION
	.align		4
        /*0010*/ 	.byte	0x03, 0x5f
        /*0012*/ 	.short	0x0101


	//----- nvinfo : EIATTR_VRC_CTA_INIT_COUNT
	.align		4
        /*0014*/ 	.byte	0x02, 0x4a
	.zero		1
	.zero		1


	//----- nvinfo : EIATTR_EXIT_INSTR_OFFSETS
	.align		4
        /*0018*/ 	.byte	0x04, 0x1c
        /*001a*/ 	.short	(.L_59 - .L_58)


	//   ....[0]....
.L_58:
        /*001c*/ 	.word	0x00000010


	//----- nvinfo : EIATTR_SW_WAR
	.align		4
.L_59:
        /*0020*/ 	.byte	0x04, 0x36
        /*0022*/ 	.short	(.L_61 - .L_60)
.L_60:
        /*0024*/ 	.word	0x00000008
.L_61:


//--------------------- .nv.info._Z8additionPPiS0_S0_i --------------------------
	.section	.nv.info._Z8additionPPiS0_S0_i,"",@"SHT_CUDA_INFO"
	.sectionflags	@""
	.align	4


	//----- nvinfo : EIATTR_CUDA_API_VERSION
	.align		4
        /*0000*/ 	.byte	0x04, 0x37
        /*0002*/ 	.short	(.L_63 - .L_62)
.L_62:
        /*0004*/ 	.word	0x00000082


	//----- nvinfo : EIATTR_KPARAM_INFO
	.align		4
.L_63:
        /*0008*/ 	.byte	0x04, 0x17
        /*000a*/ 	.short	(.L_65 - .L_64)
.L_64:
        /*000c*/ 	.word	0x00000000
        /*0010*/ 	.short	0x0003
        /*0012*/ 	.short	0x0018
        /*0014*/ 	.byte	0x00, 0xf0, 0x11, 0x00


	//----- nvinfo : EIATTR_KPARAM_INFO
	.align		4
.L_65:
        /*0018*/ 	.byte	0x04, 0x17
        /*001a*/ 	.short	(.L_67 - .L_66)
.L_66:
        /*001c*/ 	.word	0x00000000
        /*0020*/ 	.short	0x0002
        /*0022*/ 	.short	0x0010
        /*0024*/ 	.byte	0x00, 0xf5, 0x21, 0x00


	//----- nvinfo : EIATTR_KPARAM_INFO
	.align		4
.L_67:
        /*0028*/ 	.byte	0x04, 0x17
        /*002a*/ 	.short	(.L_69 - .L_68)
.L_68:
        /*002c*/ 	.word	0x00000000
        /*0030*/ 	.short	0x0001
        /*0032*/ 	.short	0x0008
        /*0034*/ 	.byte	0x00, 0xf5, 0x21, 0x00


	//----- nvinfo : EIATTR_KPARAM_INFO
	.align		4
.L_69:
        /*0038*/ 	.byte	0x04, 0x17
        /*003a*/ 	.short	(.L_71 - .L_70)
.L_70:
        /*003c*/ 	.word	0x00000000
        /*0040*/ 	.short	0x0000
        /*0042*/ 	.short	0x0000
        /*0044*/ 	.byte	0x00, 0xf5, 0x21, 0x00


	//----- nvinfo : EIATTR_SPARSE_MMA_MASK
	.align		4
.L_71:
        /*0048*/ 	.byte	0x03, 0x50
        /*004a*/ 	.short	0x0000


	//----- nvinfo : EIATTR_MAXREG_COUNT
	.align		4
        /*004c*/ 	.byte	0x03, 0x1b
        /*004e*/ 	.short	0x00ff


	//----- nvinfo : EIATTR_EXTERNS
	.align		4
        /*0050*/ 	.byte	0x04, 0x0f
        /*0052*/ 	.short	(.L_73 - .L_72)


	//   ....[0]....
	.align		4
.L_72:
        /*0054*/ 	.word	index@(vprintf)


	//----- nvinfo : EIATTR_MERCURY_ISA_VERSION
	.align		4
.L_73:
        /*0058*/ 	.byte	0x03, 0x5f
        /*005a*/ 	.short	0x0101


	//----- nvinfo : EIATTR_VRC_CTA_INIT_COUNT
	.align		4
        /*005c*/ 	.byte	0x02, 0x4a
	.zero		1
	.zero		1


	//----- nvinfo : EIATTR_SYSCALL_OFFSETS
	.align		4
        /*0060*/ 	.byte	0x04, 0x46
        /*0062*/ 	.short	(.L_75 - .L_74)


	//   ....[0]....
.L_74:
        /*0064*/ 	.word	0x00000220


	//   ....[1]....
        /*0068*/ 	.word	0x00000410


	//----- nvinfo : EIATTR_EXIT_INSTR_OFFSETS
	.align		4
.L_75:
        /*006c*/ 	.byte	0x04, 0x1c
        /*006e*/ 	.short	(.L_77 - .L_76)


	//   ....[0]....
.L_76:
        /*0070*/ 	.word	0x00000320


	//   ....[1]....
        /*0074*/ 	.word	0x000004c0


	//----- nvinfo : EIATTR_CRS_STACK_SIZE
	.align		4
.L_77:
        /*0078*/ 	.byte	0x04, 0x1e
        /*007a*/ 	.short	(.L_79 - .L_78)
.L_78:
        /*007c*/ 	.word	0x00000000


	//----- nvinfo : EIATTR_CBANK_PARAM_SIZE
	.align		4
.L_79:
        /*0080*/ 	.byte	0x03, 0x19
        /*0082*/ 	.short	0x001c


	//----- nvinfo : EIATTR_PARAM_CBANK
	.align		4
        /*0084*/ 	.byte	0x04, 0x0a
        /*0086*/ 	.short	(.L_81 - .L_80)
	.align		4
.L_80:
        /*0088*/ 	.word	index@(.nv.constant0._Z8additionPPiS0_S0_i)
        /*008c*/ 	.short	0x0380
        /*008e*/ 	.short	0x001c


	//----- nvinfo : EIATTR_SW_WAR
	.align		4
.L_81:
        /*0090*/ 	.byte	0x04, 0x36
        /*0092*/ 	.short	(.L_83 - .L_82)
.L_82:
        /*0094*/ 	.word	0x00000008
.L_83:


//--------------------- .nv.callgraph             --------------------------
	.section	.nv.callgraph,"",@"SHT_CUDA_CALLGRAPH"
	.align	4
	.sectionentsize	8
	.align		4
        /*0000*/ 	.word	0x00000000
	.align		4
        /*0004*/ 	.word	0xffffffff
	.align		4
        /*0008*/ 	.word	index@(_Z8additionPPiS0_S0_i)
	.align		4
        /*000c*/ 	.word	index@(vprintf)
	.align		4
        /*0010*/ 	.word	0x00000000
	.align		4
        /*0014*/ 	.word	0xfffffffe
	.align		4
        /*0018*/ 	.word	0x00000000
	.align		4
        /*001c*/ 	.word	0xfffffffd
	.align		4
        /*0020*/ 	.word	0x00000000
	.align		4
        /*0024*/ 	.word	0xfffffffc


//--------------------- .nv.constant4             --------------------------
	.section	.nv.constant4,"a",@progbits
	.align	8
	.align		8
.nv.constant4:
        /*0000*/ 	.dword	_ZN34_INTERNAL_71232333_4_k_cu_a3a9dcf54cuda3std3__45__cpo5beginE
	.align		8
        /*0008*/ 	.dword	_ZN34_INTERNAL_71232333_4_k_cu_a3a9dcf54cuda3std3__45__cpo3endE
	.align		8
        /*0010*/ 	.dword	_ZN34_INTERNAL_71232333_4_k_cu_a3a9dcf54cuda3std3__45__cpo6cbeginE
	.align		8
        /*0018*/ 	.dword	_ZN34_INTERNAL_71232333_4_k_cu_a3a9dcf54cuda3std3__45__cpo4cendE
	.align		8
        /*0020*/ 	.dword	_ZN34_INTERNAL_71232333_4_k_cu_a3a9dcf54cuda3std3__45__cpo6rbeginE
	.align		8
        /*0028*/ 	.dword	_ZN34_INTERNAL_71232333_4_k_cu_a3a9dcf54cuda3std3__45__cpo4rendE
	.align		8
        /*0030*/ 	.dword	_ZN34_INTERNAL_71232333_4_k_cu_a3a9dcf54cuda3std3__45__cpo7crbeginE
	.align		8
        /*0038*/ 	.dword	_ZN34_INTERNAL_71232333_4_k_cu_a3a9dcf54cuda3std3__45__cpo5crendE
	.align		8
        /*0040*/ 	.dword	_ZN34_INTERNAL_71232333_4_k_cu_a3a9dcf54cuda3std3__436_GLOBAL__N__71232333_4_k_cu_a3a9dcf56ignoreE
	.align		8
        /*0048*/ 	.dword	_ZN34_INTERNAL_71232333_4_k_cu_a3a9dcf54cuda3std3__419piecewise_constructE
	.align		8
        /*0050*/ 	.dword	_ZN34_INTERNAL_71232333_4_k_cu_a3a9dcf54cuda3std3__48in_placeE
	.align		8
        /*0058*/ 	.dword	_ZN34_INTERNAL_71232333_4_k_cu_a3a9dcf54cuda3std3__420unreachable_sentinelE
	.align		8
        /*0060*/ 	.dword	_ZN34_INTERNAL_71232333_4_k_cu_a3a9dcf54cuda3std3__47nulloptE
	.align		8
        /*0068*/ 	.dword	_ZN34_INTERNAL_71232333_4_k_cu_a3a9dcf54cuda3std3__48unexpectE
	.align		8
        /*0070*/ 	.dword	_ZN34_INTERNAL_71232333_4_k_cu_a3a9dcf54cuda3std6ranges3__45__cpo4swapE
	.align		8
        /*0078*/ 	.dword	_ZN34_INTERNAL_71232333_4_k_cu_a3a9dcf54cuda3std6ranges3__45__cpo9iter_moveE
	.align		8
        /*0080*/ 	.dword	_ZN34_INTERNAL_71232333_4_k_cu_a3a9dcf54cuda3std6ranges3__45__cpo5beginE
	.align		8
        /*0088*/ 	.dword	_ZN34_INTERNAL_71232333_4_k_cu_a3a9dcf54cuda3std6ranges3__45__cpo3endE
	.align		8
        /*0090*/ 	.dword	_ZN34_INTERNAL_71232333_4_k_cu_a3a9dcf54cuda3std6ranges3__45__cpo6cbeginE
	.align		8
        /*0098*/ 	.dword	_ZN34_INTERNAL_71232333_4_k_cu_a3a9dcf54cuda3std6ranges3__45__cpo4cendE
	.align		8
        /*00a0*/ 	.dword	_ZN34_INTERNAL_71232333_4_k_cu_a3a9dcf54cuda3std6ranges3__45__cpo7advanceE
	.align		8
        /*00a8*/ 	.dword	_ZN34_INTERNAL_71232333_4_k_cu_a3a9dcf54cuda3std6ranges3__45__cpo9iter_swapE
	.align		8
        /*00b0*/ 	.dword	_ZN34_INTERNAL_71232333_4_k_cu_a3a9dcf54cuda3std6ranges3__45__cpo4nextE
	.align		8
        /*00b8*/ 	.dword	_ZN34_INTERNAL_71232333_4_k_cu_a3a9dcf54cuda3std6ranges3__45__cpo4prevE
	.align		8
        /*00c0*/ 	.dword	_ZN34_INTERNAL_71232333_4_k_cu_a3a9dcf54cuda3std6ranges3__45__cpo4dataE
	.align		8
        /*00c8*/ 	.dword	_ZN34_INTERNAL_71232333_4_k_cu_a3a9dcf54cuda3std6ranges3__45__cpo5cdataE
	.align		8
        /*00d0*/ 	.dword	_ZN34_INTERNAL_71232333_4_k_cu_a3a9dcf54cuda3std6ranges3__45__cpo4sizeE
	.align		8
        /*00d8*/ 	.dword	_ZN34_INTERNAL_71232333_4_k_cu_a3a9dcf54cuda3std6ranges3__45__cpo5ssizeE
	.align		8
        /*00e0*/ 	.dword	_ZN34_INTERNAL_71232333_4_k_cu_a3a9dcf54cuda3std6ranges3__45__cpo8distanceE
	.align		8
        /*00e8*/ 	.dword	_ZN34_INTERNAL_71232333_4_k_cu_a3a9dcf56thrust24THRUST_300001_SM_1000_NS8cuda_cub3parE
	.align		8
        /*00f0*/ 	.dword	_ZN34_INTERNAL_71232333_4_k_cu_a3a9dcf56thrust24THRUST_300001_SM_1000_NS8cuda_cub10par_nosyncE
	.align		8
        /*00f8*/ 	.dword	_ZN34_INTERNAL_71232333_4_k_cu_a3a9dcf56thrust24THRUST_300001_SM_1000_NS6system6detail10sequential3seqE
	.align		8
        /*0100*/ 	.dword	_ZN34_INTERNAL_71232333_4_k_cu_a3a9dcf56thrust24THRUST_300001_SM_1000_NS12placeholders2_1E
	.align		8
        /*0108*/ 	.dword	_ZN34_INTERNAL_71232333_4_k_cu_a3a9dcf56thrust24THRUST_300001_SM_1000_NS12placeholders2_2E
	.align		8
        /*0110*/ 	.dword	_ZN34_INTERNAL_71232333_4_k_cu_a3a9dcf56thrust24THRUST_300001_SM_1000_NS12placeholders2_3E
	.align		8
        /*0118*/ 	.dword	_ZN34_INTERNAL_71232333_4_k_cu_a3a9dcf56thrust24THRUST_300001_SM_1000_NS12placeholders2_4E
	.align		8
        /*0120*/ 	.dword	_ZN34_INTERNAL_71232333_4_k_cu_a3a9dcf56thrust24THRUST_300001_SM_1000_NS12placeholders2_5E
	.align		8
        /*0128*/ 	.dword	_ZN34_INTERNAL_71232333_4_k_cu_a3a9dcf56thrust24THRUST_300001_SM_1000_NS12placeholders2_6E
	.align		8
        /*0130*/ 	.dword	_ZN34_INTERNAL_71232333_4_k_cu_a3a9dcf56thrust24THRUST_300001_SM_1000_NS12placeholders2_7E
	.align		8
        /*0138*/ 	.dword	_ZN34_INTERNAL_71232333_4_k_cu_a3a9dcf56thrust24THRUST_300001_SM_1000_NS12placeholders2_8E
	.align		8
        /*0140*/ 	.dword	_ZN34_INTERNAL_71232333_4_k_cu_a3a9dcf56thrust24THRUST_300001_SM_1000_NS12placeholders2_9E
	.align		8
        /*0148*/ 	.dword	_ZN34_INTERNAL_71232333_4_k_cu_a3a9dcf56thrust24THRUST_300001_SM_1000_NS12placeholders3_10E
	.align		8
        /*0150*/ 	.dword	_ZN34_INTERNAL_71232333_4_k_cu_a3a9dcf56thrust24THRUST_300001_SM_1000_NS3seqE
	.align		8
        /*0158*/ 	.dword	$str
	.align		8
        /*0160*/ 	.dword	vprintf


//--------------------- .text._ZN3cub18CUB_300001_SM_10006detail11EmptyKernelIvEEvv --------------------------
	.section	.text._ZN3cub18CUB_300001_SM_10006detail11EmptyKernelIvEEvv,"ax",@progbits
	.align	128
        .global         _ZN3cub18CUB_300001_SM_10006detail11EmptyKernelIvEEvv
        .type           _ZN3cub18CUB_300001_SM_10006detail11EmptyKernelIvEEvv,@function
        .size           _ZN3cub18CUB_300001_SM_10006detail11EmptyKernelIvEEvv,(.L_x_4 - _ZN3cub18CUB_300001_SM_10006detail11EmptyKernelIvEEvv)
        .other          _ZN3cub18CUB_300001_SM_10006detail11EmptyKernelIvEEvv,@"STO_CUDA_ENTRY STV_DEFAULT"
_ZN3cub18CUB_300001_SM_10006detail11EmptyKernelIvEEvv:
.text._ZN3cub18CUB_300001_SM_10006detail11EmptyKernelIvEEvv:
[----:B------:R-:W-:Y:S01]  /*0000*/  LDC R1, c[0x0][0x37c] ;  /* 0x0000df00ff017b82 */ /* 0x000fe20000000800 */
[----:B------:R-:W-:Y:S05]  /*0010*/  EXIT ;  /* 0x000000000000794d */ /* 0x000fea0003800000 */
.L_x_0:
[----:B------:R-:W-:-:S00]  /*0020*/  BRA `(.L_x_0) ;  /* 0xfffffffc00fc7947 */ /* 0x000fc0000383ffff */
[----:B------:R-:W-:-:S00]  /*0030*/  NOP ;  /* 0x0000000000007918 */ /* 0x000fc00000000000 */
        /* <DEDUP_REMOVED lines=12> */
.L_x_4:


//--------------------- .text._Z8additionPPiS0_S0_i --------------------------
	.section	.text._Z8additionPPiS0_S0_i,"ax",@progbits
	.align	128
        .global         _Z8additionPPiS0_S0_i
        .type           _Z8additionPPiS0_S0_i,@function
        .size           _Z8additionPPiS0_S0_i,(.L_x_5 - _Z8additionPPiS0_S0_i)
        .other          _Z8additionPPiS0_S0_i,@"STO_CUDA_ENTRY STV_DEFAULT"
_Z8additionPPiS0_S0_i:
.text._Z8additionPPiS0_S0_i:
[----:B------:R-:W0:Y:S01]  /*0000*/  LDC R1, c[0x0][0x37c] ;  /* 0x0000df00ff017b82 */ /* 0x000e220000000800 */
[----:B------:R-:W1:Y:S07]  /*0010*/  S2R R27, SR_CTAID.Y ;  /* 0x00000000001b7919 */ /* 0x000e6e0000002600 */
[----:B------:R-:W2:Y:S01]  /*0020*/  LDC.64 R22, c[0x0][0x388] ;  /* 0x0000e200ff167b82 */ /* 0x000ea20000000a00 */
[----:B------:R-:W3:Y:S01]  /*0030*/  LDCU UR5, c[0x0][0x2fc] ;  /* 0x00005f80ff0577ac */ /* 0x000ee20008000800 */
[----:B0-----:R-:W-:Y:S01]  /*0040*/  IADD3 R1, PT, PT, R1, -0x8, RZ ;  /* 0xfffffff801017810 */ /* 0x001fe20007ffe0ff */
[----:B------:R-:W1:Y:S01]  /*0050*/  S2R R0, SR_TID.Y ;  /* 0x0000000000007919 */ /* 0x000e620000002200 */
[----:B------:R-:W1:Y:S04]  /*0060*/  LDCU UR4, c[0x0][0x364] ;  /* 0x00006c80ff0477ac */ /* 0x000e680008000800 */
[----:B------:R-:W0:Y:S01]  /*0070*/  LDC.64 R18, c[0x0][0x390] ;  /* 0x0000e400ff127b82 */ /* 0x000e220000000a00 */
[----:B------:R-:W4:Y:S01]  /*0080*/  LDCU.64 UR36, c[0x0][0x358] ;  /* 0x00006b00ff2477ac */ /* 0x000f220008000a00 */
[----:B------:R-:W5:Y:S01]  /*0090*/  S2R R26, SR_CTAID.X ;  /* 0x00000000001a7919 */ /* 0x000f620000002500 */
[----:B------:R-:W5:Y:S01]  /*00a0*/  S2R R3, SR_TID.X ;  /* 0x0000000000037919 */ /* 0x000f620000002100 */
[----:B------:R-:W-:Y:S01]  /*00b0*/  MOV R2, 0x160 ;  /* 0x0000016000027802 */ /* 0x000fe20000000f00 */
[----:B------:R-:W3:Y:S01]  /*00c0*/  LDCU.64 UR6, c[0x4][0x158] ;  /* 0x01002b00ff0677ac */ /* 0x000ee20008000a00 */
[----:B-1----:R-:W-:-:S04]  /*00d0*/  IMAD R27, R27, UR4, R0 ;  /* 0x000000041b1b7c24 */ /* 0x002fc8000f8e0200 */
[----:B--2---:R-:W-:-:S04]  /*00e0*/  IMAD.WIDE.U32 R22, R27, 0x8, R22 ;  /* 0x000000081b167825 */ /* 0x004fc800078e0016 */
[----:B0-----:R-:W-:Y:S01]  /*00f0*/  IMAD.WIDE.U32 R18, R27, 0x8, R18 ;  /* 0x000000081b127825 */ /* 0x001fe200078e0012 */
[----:B----4-:R-:W2:Y:S04]  /*0100*/  LDG.E.64 R6, desc[UR36][R22.64] ;  /* 0x0000002416067981 */ /* 0x010ea8000c1e1b00 */
[----:B------:R-:W4:Y:S01]  /*0110*/  LDG.E.64 R12, desc[UR36][R18.64] ;  /* 0x00000024120c7981 */ /* 0x000f22000c1e1b00 */
[----:B------:R-:W5:Y:S02]  /*0120*/  LDCU UR4, c[0x0][0x360] ;  /* 0x00006c00ff0477ac */ /* 0x000f640008000800 */
[----:B-----5:R-:W-:-:S04]  /*0130*/  IMAD R26, R26, UR4, R3 ;  /* 0x000000041a1a7c24 */ /* 0x020fc8000f8e0203 */
[----:B--2---:R-:W-:-:S04]  /*0140*/  IMAD.WIDE R6, R26, 0x4, R6 ;  /* 0x000000041a067825 */ /* 0x004fc800078e0206 */
[----:B----4-:R-:W-:Y:S01]  /*0150*/  IMAD.WIDE R12, R26, 0x4, R12 ;  /* 0x000000041a0c7825 */ /* 0x010fe200078e020c */
[----:B------:R0:W2:Y:S04]  /*0160*/  LD.E R10, desc[UR36][R6.64] ;  /* 0x00000024060a7980 */ /* 0x0000a8000c101900 */
[----:B------:R-:W2:Y:S01]  /*0170*/  LD.E R11, desc[UR36][R12.64] ;  /* 0x000000240c0b7980 */ /* 0x000ea2000c101900 */
[----:B------:R-:W1:Y:S01]  /*0180*/  LDCU UR4, c[0x0][0x2f8] ;  /* 0x00005f00ff0477ac */ /* 0x000e620008000800 */
[----:B------:R4:W2:Y:S01]  /*0190*/  LDC.64 R8, c[0x4][R2] ;  /* 0x0100000002087b82 */ /* 0x0008a20000000a00 */
[----:B---3--:R-:W-:Y:S02]  /*01a0*/  MOV R4, UR6 ;  /* 0x0000000600047c02 */ /* 0x008fe40008000f00 */
[----:B------:R-:W-:-:S02]  /*01b0*/  MOV R5, UR7 ;  /* 0x0000000700057c02 */ /* 0x000fc40008000f00 */
[----:B-1----:R-:W-:-:S04]  /*01c0*/  IADD3 R24, P0, PT, R1, UR4, RZ ;  /* 0x0000000401187c10 */ /* 0x002fc8000ff1e0ff */
[----:B------:R-:W-:Y:S02]  /*01d0*/  IADD3.X R25, PT, PT, RZ, UR5, RZ, P0, !PT ;  /* 0x00000005ff197c10 */ /* 0x000fe400087fe4ff */
[----:B0-----:R-:W-:Y:S02]  /*01e0*/  MOV R6, R24 ;  /* 0x0000001800067202 */ /* 0x001fe40000000f00 */
[----:B------:R-:W-:Y:S01]  /*01f0*/  MOV R7, R25 ;  /* 0x0000001900077202 */ /* 0x000fe20000000f00 */
[----:B--2---:R4:W-:Y:S06]  /*0200*/  STL.64 [R1], R10 ;  /* 0x0000000a01007387 */ /* 0x0049ec0000100a00 */
[----:B------:R-:W-:-:S07]  /*0210*/  LEPC R20, `(.L_x_1) ;  /* 0x000000001014794e */ /* 0x000fce0000000000 */
[----:B----4-:R-:W-:Y:S05]  /*0220*/  CALL.ABS.NOINC R8 ;  /* 0x0000000008007343 */ /* 0x010fea0003c00000 */
.L_x_1:
[----:B------:R-:W2:Y:S01]  /*0230*/  LDG.E.64 R4, desc[UR36][R22.64] ;  /* 0x0000002416047981 */ /* 0x000ea2000c1e1b00 */
[----:B------:R-:W0:Y:S01]  /*0240*/  LDC.64 R16, c[0x0][0x380] ;  /* 0x0000e000ff107b82 */ /* 0x000e220000000a00 */
[----:B------:R-:W1:Y:S02]  /*0250*/  LDCU UR4, c[0x0][0x398] ;  /* 0x00007300ff0477ac */ /* 0x000e640008000800 */
[----:B------:R-:W3:Y:S01]  /*0260*/  LDG.E.64 R6, desc[UR36][R18.64] ;  /* 0x0000002412067981 */ /* 0x000ee2000c1e1b00 */
[----:B0-----:R-:W-:-:S05]  /*0270*/  IMAD.WIDE.U32 R16, R27, 0x8, R16 ;  /* 0x000000081b107825 */ /* 0x001fca00078e0010 */
[----:B------:R-:W4:Y:S01]  /*0280*/  LDG.E.64 R8, desc[UR36][R16.64] ;  /* 0x0000002410087981 */ /* 0x000f22000c1e1b00 */
[----:B--2---:R-:W-:-:S04]  /*0290*/  IMAD.WIDE R4, R26, 0x4, R4 ;  /* 0x000000041a047825 */ /* 0x004fc800078e0204 */
[----:B---3--:R-:W-:Y:S02]  /*02a0*/  IMAD.WIDE R6, R26, 0x4, R6 ;  /* 0x000000041a067825 */ /* 0x008fe400078e0206 */
[----:B------:R-:W2:Y:S04]  /*02b0*/  LD.E R4, desc[UR36][R4.64] ;  /* 0x0000002404047980 */ /* 0x000ea8000c101900 */
[----:B------:R-:W2:Y:S01]  /*02c0*/  LD.E R7, desc[UR36][R6.64] ;  /* 0x0000002406077980 */ /* 0x000ea2000c101900 */
[----:B------:R-:W-:-:S04]  /*02d0*/  VIMNMX R27, PT, PT, R27, R26, !PT ;  /* 0x0000001a1b1b7248 */ /* 0x000fc80007fe0100 */
[----:B-1----:R-:W-:Y:S01]  /*02e0*/  ISETP.GE.AND P0, PT, R27, UR4, PT ;  /* 0x000000041b007c0c */ /* 0x002fe2000bf06270 */
[----:B----4-:R-:W-:Y:S01]  /*02f0*/  IMAD.WIDE R8, R26, 0x4, R8 ;  /* 0x000000041a087825 */ /* 0x010fe200078e0208 */
[----:B--2---:R-:W-:-:S05]  /*0300*/  IADD3 R3, PT, PT, R4, R7, RZ ;  /* 0x0000000704037210 */ /* 0x004fca0007ffe0ff */
[----:B------:R0:W-:Y:S06]  /*0310*/  ST.E desc[UR36][R8.64], R3 ;  /* 0x0000000308007985 */ /* 0x0001ec000c101924 */
[----:B------:R-:W-:Y:S05]  /*0320*/  @P0 EXIT ;  /* 0x000000000000094d */ /* 0x000fea0003800000 */
[----:B0-----:R-:W2:Y:S01]  /*0330*/  LDG.E.64 R8, desc[UR36][R22.64] ;  /* 0x0000002416087981 */ /* 0x001ea2000c1e1b00 */
[----:B------:R-:W0:Y:S03]  /*0340*/  LDCU.64 UR4, c[0x4][0x158] ;  /* 0x01002b00ff0477ac */ /* 0x000e260008000a00 */
[----:B------:R-:W3:Y:S01]  /*0350*/  LDG.E.64 R12, desc[UR36][R18.64] ;  /* 0x00000024120c7981 */ /* 0x000ee2000c1e1b00 */
[----:B--2---:R-:W-:-:S04]  /*0360*/  IMAD.WIDE R8, R26, 0x4, R8 ;  /* 0x000000041a087825 */ /* 0x004fc800078e0208 */
[----:B---3--:R-:W-:Y:S01]  /*0370*/  IMAD.WIDE R12, R26, 0x4, R12 ;  /* 0x000000041a0c7825 */ /* 0x008fe200078e020c */
[----:B------:R-:W2:Y:S04]  /*0380*/  LD.E R10, desc[UR36][R8.64] ;  /* 0x00000024080a7980 */ /* 0x000ea8000c101900 */
[----:B------:R-:W2:Y:S01]  /*0390*/  LD.E R11, desc[UR36][R12.64] ;  /* 0x000000240c0b7980 */ /* 0x000ea2000c101900 */
[----:B------:R-:W1:Y:S01]  /*03a0*/  LDC.64 R2, c[0x4][R2] ;  /* 0x0100000002027b82 */ /* 0x000e620000000a00 */
[----:B0-----:R-:W-:Y:S02]  /*03b0*/  MOV R4, UR4 ;  /* 0x0000000400047c02 */ /* 0x001fe40008000f00 */
[----:B------:R-:W-:Y:S02]  /*03c0*/  MOV R5, UR5 ;  /* 0x0000000500057c02 */ /* 0x000fe40008000f00 */
[----:B------:R-:W-:-:S02]  /*03d0*/  MOV R6, R24 ;  /* 0x0000001800067202 */ /* 0x000fc40000000f00 */
[----:B------:R-:W-:Y:S01]  /*03e0*/  MOV R7, R25 ;  /* 0x0000001900077202 */ /* 0x000fe20000000f00 */
[----:B-12---:R0:W-:Y:S06]  /*03f0*/  STL.64 [R1], R10 ;  /* 0x0000000a01007387 */ /* 0x0061ec0000100a00 */
[----:B------:R-:W-:-:S07]  /*0400*/  LEPC R20, `(.L_x_2) ;  /* 0x000000001014794e */ /* 0x000fce0000000000 */
[----:B0-----:R-:W-:Y:S05]  /*0410*/  CALL.ABS.NOINC R2 ;  /* 0x0000000002007343 */ /* 0x001fea0003c00000 */
.L_x_2:
[----:B------:R-:W2:Y:S04]  /*0420*/  LDG.E.64 R22, desc[UR36][R22.64] ;  /* 0x0000002416167981 */ /* 0x000ea8000c1e1b00 */
[----:B------:R-:W3:Y:S04]  /*0430*/  LDG.E.64 R18, desc[UR36][R18.64] ;  /* 0x0000002412127981 */ /* 0x000ee8000c1e1b00 */
[----:B------:R-:W4:Y:S01]  /*0440*/  LDG.E.64 R16, desc[UR36][R16.64] ;  /* 0x0000002410107981 */ /* 0x000f22000c1e1b00 */
[----:B--2---:R-:W-:-:S04]  /*0450*/  IMAD.WIDE R2, R26, 0x4, R22 ;  /* 0x000000041a027825 */ /* 0x004fc800078e0216 */
[C---:B---3--:R-:W-:Y:S02]  /*0460*/  IMAD.WIDE R4, R26.reuse, 0x4, R18 ;  /* 0x000000041a047825 */ /* 0x048fe400078e0212 */
[----:B------:R-:W2:Y:S04]  /*0470*/  LD.E R2, desc[UR36][R2.64] ;  /* 0x0000002402027980 */ /* 0x000ea8000c101900 */
[----:B------:R-:W2:Y:S01]  /*0480*/  LD.E R5, desc[UR36][R4.64] ;  /* 0x0000002404057980 */ /* 0x000ea2000c101900 */
[----:B----4-:R-:W-:Y:S01]  /*0490*/  IMAD.WIDE R26, R26, 0x4, R16 ;  /* 0x000000041a1a7825 */ /* 0x010fe200078e0210 */
[----:B--2---:R-:W-:-:S05]  /*04a0*/  IADD3 R7, PT, PT, R2, R5, RZ ;  /* 0x0000000502077210 */ /* 0x004fca0007ffe0ff */
[----:B------:R-:W-:Y:S01]  /*04b0*/  ST.E desc[UR36][R26.64], R7 ;  /* 0x000000071a007985 */ /* 0x000fe2000c101924 */
[----:B------:R-:W-:Y:S05]  /*04c0*/  EXIT ;  /* 0x000000000000794d */ /* 0x000fea0003800000 */
.L_x_3:
        /* <DEDUP_REMOVED lines=11> */
.L_x_5:


//--------------------- .nv.global.init           --------------------------
	.section	.nv.global.init,"aw",@progbits
.nv.global.init:
	.type		$str,@object
	.size		$str,(.L_43 - $str)
$str:
        /*0000*/ 	.byte	0x69, 0x6e, 0x64, 0x65, 0x78, 0x3a, 0x20, 0x25, 0x64, 0x2c, 0x20, 0x25, 0x64, 0x0a, 0x00
.L_43:


//--------------------- .nv.shared.reserved.0     --------------------------
	.section	.nv.shared.reserved.0,"aw",@nobits
	.weak		__nv_reservedSMEM_offset_0_alias
	.size		__nv_reservedSMEM_offset_0_alias, 0, 64
	.other		__nv_reservedSMEM_offset_0_alias,@"STO_CUDA_RESERVED_SHARED STV_DEFAULT"
__nv_reservedSMEM_offset_0_alias:
	.zero		0
	.zero		64


//--------------------- .nv.global                --------------------------
	.section	.nv.global,"aw",@nobits
.nv.global:
	.type		_ZN34_INTERNAL_71232333_4_k_cu_a3a9dcf56thrust24THRUST_300001_SM_1000_NS3seqE,@object
	.size		_ZN34_INTERNAL_71232333_4_k_cu_a3a9dcf56thrust24THRUST_300001_SM_1000_NS3seqE,(_ZN34_INTERNAL_71232333_4_k_cu_a3a9dcf54cuda3std3__48in_placeE - _ZN34_INTERNAL_71232333_4_k_cu_a3a9dcf56thrust24THRUST_300001_SM_1000_NS3seqE)
_ZN34_INTERNAL_71232333_4_k_cu_a3a9dcf56thrust24THRUST_300001_SM_1000_NS3seqE:
	.zero		1
	.type		_ZN34_INTERNAL_71232333_4_k_cu_a3a9dcf54cuda3std3__48in_placeE,@object
	.size		_ZN34_INTERNAL_71232333_4_k_cu_a3a9dcf54cuda3std3__48in_placeE,(_ZN34_INTERNAL_71232333_4_k_cu_a3a9dcf54cuda3std6ranges3__45__cpo4sizeE - _ZN34_INTERNAL_71232333_4_k_cu_a3a9dcf54cuda3std3__48in_placeE)
_ZN34_INTERNAL_71232333_4_k_cu_a3a9dcf54cuda3std3__48in_placeE:
	.zero		1
	.type		_ZN34_INTERNAL_71232333_4_k_cu_a3a9dcf54cuda3std6ranges3__45__cpo4sizeE,@object
	.size		_ZN34_INTERNAL_71232333_4_k_cu_a3a9dcf54cuda3std6ranges3__45__cpo4sizeE,(_ZN34_INTERNAL_71232333_4_k_cu_a3a9dcf56thrust24THRUST_300001_SM_1000_NS12placeholders2_3E - _ZN34_INTERNAL_71232333_4_k_cu_a3a9dcf54cuda3std6ranges3__45__cpo4sizeE)
_ZN34_INTERNAL_71232333_4_k_cu_a3a9dcf54cuda3std6ranges3__45__cpo4sizeE:
	.zero		1
	.type		_ZN34_INTERNAL_71232333_4_k_cu_a3a9dcf56thrust24THRUST_300001_SM_1000_NS12placeholders2_3E,@object
	.size		_ZN34_INTERNAL_71232333_4_k_cu_a3a9dcf56thrust24THRUST_300001_SM_1000_NS12placeholders2_3E,(_ZN34_INTERNAL_71232333_4_k_cu_a3a9dcf54cuda3std3__45__cpo6cbeginE - _ZN34_INTERNAL_71232333_4_k_cu_a3a9dcf56thrust24THRUST_300001_SM_1000_NS12placeholders2_3E)
_ZN34_INTERNAL_71232333_4_k_cu_a3a9dcf56thrust24THRUST_300001_SM_1000_NS12placeholders2_3E:
	.zero		1
	.type		_ZN34_INTERNAL_71232333_4_k_cu_a3a9dcf54cuda3std3__45__cpo6cbeginE,@object
	.size		_ZN34_INTERNAL_71232333_4_k_cu_a3a9dcf54cuda3std3__45__cpo6cbeginE,(_ZN34_INTERNAL_71232333_4_k_cu_a3a9dcf54cuda3std6ranges3__45__cpo6cbeginE - _ZN34_INTERNAL_71232333_4_k_cu_a3a9dcf54cuda3std3__45__cpo6cbeginE)
_ZN34_INTERNAL_71232333_4_k_cu_a3a9dcf54cuda3std3__45__cpo6cbeginE:
	.zero		1
	.type		_ZN34_INTERNAL_71232333_4_k_cu_a3a9dcf54cuda3std6ranges3__45__cpo6cbeginE,@object
	.size		_ZN34_INTERNAL_71232333_4_k_cu_a3a9dcf54cuda3std6ranges3__45__cpo6cbeginE,(_ZN34_INTERNAL_71232333_4_k_cu_a3a9dcf56thrust24THRUST_300001_SM_1000_NS12placeholders2_7E - _ZN34_INTERNAL_71232333_4_k_cu_a3a9dcf54cuda3std6ranges3__45__cpo6cbeginE)
_ZN34_INTERNAL_71232333_4_k_cu_a3a9dcf54cuda3std6ranges3__45__cpo6cbeginE:
	.zero		1
	.type		_ZN34_INTERNAL_71232333_4_k_cu_a3a9dcf56thrust24THRUST_300001_SM_1000_NS12placeholders2_7E,@object
	.size		_ZN34_INTERNAL_71232333_4_k_cu_a3a9dcf56thrust24THRUST_300001_SM_1000_NS12placeholders2_7E,(_ZN34_INTERNAL_71232333_4_k_cu_a3a9dcf54cuda3std3__45__cpo7crbeginE - _ZN34_INTERNAL_71232333_4_k_cu_a3a9dcf56thrust24THRUST_300001_SM_1000_NS12placeholders2_7E)
_ZN34_INTERNAL_71232333_4_k_cu_a3a9dcf56thrust24THRUST_300001_SM_1000_NS12placeholders2_7E:
	.zero		1
	.type		_ZN34_INTERNAL_71232333_4_k_cu_a3a9dcf54cuda3std3__45__cpo7crbeginE,@object
	.size		_ZN34_INTERNAL_71232333_4_k_cu_a3a9dcf54cuda3std3__45__cpo7crbeginE,(_ZN34_INTERNAL_71232333_4_k_cu_a3a9dcf54cuda3std6ranges3__45__cpo4nextE - _ZN34_INTERNAL_71232333_4_k_cu_a3a9dcf54cuda3std3__45__cpo7crbeginE)
_ZN34_INTERNAL_71232333_4_k_cu_a3a9dcf54cuda3std3__45__cpo7crbeginE:
	.zero		1
	.type		_ZN34_INTERNAL_71232333_4_k_cu_a3a9dcf54cuda3std6ranges3__45__cpo4nextE,@object
	.size		_ZN34_INTERNAL_71232333_4_k_cu_a3a9dcf54cuda3std6ranges3__45__cpo4nextE,(_ZN34_INTERNAL_71232333_4_k_cu_a3a9dcf54cuda3std6ranges3__45__cpo4swapE - _ZN34_INTERNAL_71232333_4_k_cu_a3a9dcf54cuda3std6ranges3__45__cpo4nextE)
_ZN34_INTERNAL_71232333_4_k_cu_a3a9dcf54cuda3std6ranges3__45__cpo4nextE:
	.zero		1
	.type		_ZN34_INTERNAL_71232333_4_k_cu_a3a9dcf54cuda3std6ranges3__45__cpo4swapE,@object
	.size		_ZN34_INTERNAL_71232333_4_k_cu_a3a9dcf54cuda3std6ranges3__45__cpo4swapE,(_ZN34_INTERNAL_71232333_4_k_cu_a3a9dcf56thrust24THRUST_300001_SM_1000_NS8cuda_cub10par_nosyncE - _ZN34_INTERNAL_71232333_4_k_cu_a3a9dcf54cuda3std6ranges3__45__cpo4swapE)
_ZN34_INTERNAL_71232333_4_k_cu_a3a9dcf54cuda3std6ranges3__45__cpo4swapE:
	.zero		1
	.type		_ZN34_INTERNAL_71232333_4_k_cu_a3a9dcf56thrust24THRUST_300001_SM_1000_NS8cuda_cub10par_nosyncE,@object
	.size		_ZN34_INTERNAL_71232333_4_k_cu_a3a9dcf56thrust24THRUST_300001_SM_1000_NS8cuda_cub10par_nosyncE,(_ZN34_INTERNAL_71232333_4_k_cu_a3a9dcf56thrust24THRUST_300001_SM_1000_NS12placeholders2_9E - _ZN34_INTERNAL_71232333_4_k_cu_a3a9dcf56thrust24THRUST_300001_SM_1000_NS8cuda_cub10par_nosyncE)
_ZN34_INTERNAL_71232333_4_k_cu_a3a9dcf56thrust24THRUST_300001_SM_1000_NS8cuda_cub10par_nosyncE:
	.zero		1
	.type		_ZN34_INTERNAL_71232333_4_k_cu_a3a9dcf56thrust24THRUST_300001_SM_1000_NS12placeholders2_9E,@object
	.size		_ZN34_INTERNAL_71232333_4_k_cu_a3a9dcf56thrust24THRUST_300001_SM_1000_NS12placeholders2_9E,(_ZN34_INTERNAL_71232333_4_k_cu_a3a9dcf54cuda3std3__436_GLOBAL__N__71232333_4_k_cu_a3a9dcf56ignoreE - _ZN34_INTERNAL_71232333_4_k_cu_a3a9dcf56thrust24THRUST_300001_SM_1000_NS12placeholders2_9E)
_ZN34_INTERNAL_71232333_4_k_cu_a3a9dcf56thrust24THRUST_300001_SM_1000_NS12placeholders2_9E:
	.zero		1
	.type		_ZN34_INTERNAL_71232333_4_k_cu_a3a9dcf54cuda3std3__436_GLOBAL__N__71232333_4_k_cu_a3a9dcf56ignoreE,@object
	.size		_ZN34_INTERNAL_71232333_4_k_cu_a3a9dcf54cuda3std3__436_GLOBAL__N__71232333_4_k_cu_a3a9dcf56ignoreE,(_ZN34_INTERNAL_71232333_4_k_cu_a3a9dcf54cuda3std6ranges3__45__cpo4dataE - _ZN34_INTERNAL_71232333_4_k_cu_a3a9dcf54cuda3std3__436_GLOBAL__N__71232333_4_k_cu_a3a9dcf56ignoreE)
_ZN34_INTERNAL_71232333_4_k_cu_a3a9dcf54cuda3std3__436_GLOBAL__N__71232333_4_k_cu_a3a9dcf56ignoreE:
	.zero		1
	.type		_ZN34_INTERNAL_71232333_4_k_cu_a3a9dcf54cuda3std6ranges3__45__cpo4dataE,@object
	.size		_ZN34_INTERNAL_71232333_4_k_cu_a3a9dcf54cuda3std6ranges3__45__cpo4dataE,(_ZN34_INTERNAL_71232333_4_k_cu_a3a9dcf56thrust24THRUST_300001_SM_1000_NS12placeholders2_1E - _ZN34_INTERNAL_71232333_4_k_cu_a3a9dcf54cuda3std6ranges3__45__cpo4dataE)
_ZN34_INTERNAL_71232333_4_k_cu_a3a9dcf54cuda3std6ranges3__45__cpo4dataE:
	.zero		1
	.type		_ZN34_INTERNAL_71232333_4_k_cu_a3a9dcf56thrust24THRUST_300001_SM_1000_NS12placeholders2_1E,@object
	.size		_ZN34_INTERNAL_71232333_4_k_cu_a3a9dcf56thrust24THRUST_300001_SM_1000_NS12placeholders2_1E,(_ZN34_INTERNAL_71232333_4_k_cu_a3a9dcf54cuda3std3__45__cpo5beginE - _ZN34_INTERNAL_71232333_4_k_cu_a3a9dcf56thrust24THRUST_300001_SM_1000_NS12placeholders2_1E)
_ZN34_INTERNAL_71232333_4_k_cu_a3a9dcf56thrust24THRUST_300001_SM_1000_NS12placeholders2_1E:
	.zero		1
	.type		_ZN34_INTERNAL_71232333_4_k_cu_a3a9dcf54cuda3std3__45__cpo5beginE,@object
	.size		_ZN34_INTERNAL_71232333_4_k_cu_a3a9dcf54cuda3std3__45__cpo5beginE,(_ZN34_INTERNAL_71232333_4_k_cu_a3a9dcf54cuda3std6ranges3__45__cpo5beginE - _ZN34_INTERNAL_71232333_4_k_cu_a3a9dcf54cuda3std3__45__cpo5beginE)
_ZN34_INTERNAL_71232333_4_k_cu_a3a9dcf54cuda3std3__45__cpo5beginE:
	.zero		1
	.type		_ZN34_INTERNAL_71232333_4_k_cu_a3a9dcf54cuda3std6ranges3__45__cpo5beginE,@object
	.size		_ZN34_INTERNAL_71232333_4_k_cu_a3a9dcf54cuda3std6ranges3__45__cpo5beginE,(_ZN34_INTERNAL_71232333_4_k_cu_a3a9dcf56thrust24THRUST_300001_SM_1000_NS12placeholders2_5E - _ZN34_INTERNAL_71232333_4_k_cu_a3a9dcf54cuda3std6ranges3__45__cpo5beginE)
_ZN34_INTERNAL_71232333_4_k_cu_a3a9dcf54cuda3std6ranges3__45__cpo5beginE:
	.zero		1
	.type		_ZN34_INTERNAL_71232333_4_k_cu_a3a9dcf56thrust24THRUST_300001_SM_1000_NS12placeholders2_5E,@object
	.size		_ZN34_INTERNAL_71232333_4_k_cu_a3a9dcf56thrust24THRUST_300001_SM_1000_NS12placeholders2_5E,(_ZN34_INTERNAL_71232333_4_k_cu_a3a9dcf54cuda3std3__45__cpo6rbeginE - _ZN34_INTERNAL_71232333_4_k_cu_a3a9dcf56thrust24THRUST_300001_SM_1000_NS12placeholders2_5E)
_ZN34_INTERNAL_71232333_4_k_cu_a3a9dcf56thrust24THRUST_300001_SM_1000_NS12placeholders2_5E:
	.zero		1
	.type		_ZN34_INTERNAL_71232333_4_k_cu_a3a9dcf54cuda3std3__45__cpo6rbeginE,@object
	.size		_ZN34_INTERNAL_71232333_4_k_cu_a3a9dcf54cuda3std3__45__cpo6rbeginE,(_ZN34_INTERNAL_71232333_4_k_cu_a3a9dcf54cuda3std6ranges3__45__cpo7advanceE - _ZN34_INTERNAL_71232333_4_k_cu_a3a9dcf54cuda3std3__45__cpo6rbeginE)
_ZN34_INTERNAL_71232333_4_k_cu_a3a9dcf54cuda3std3__45__cpo6rbeginE:
	.zero		1
	.type		_ZN34_INTERNAL_71232333_4_k_cu_a3a9dcf54cuda3std6ranges3__45__cpo7advanceE,@object
	.size		_ZN34_INTERNAL_71232333_4_k_cu_a3a9dcf54cuda3std6ranges3__45__cpo7advanceE,(_ZN34_INTERNAL_71232333_4_k_cu_a3a9dcf54cuda3std3__47nulloptE - _ZN34_INTERNAL_71232333_4_k_cu_a3a9dcf54cuda3std6ranges3__45__cpo7advanceE)
_ZN34_INTERNAL_71232333_4_k_cu_a3a9dcf54cuda3std6ranges3__45__cpo7advanceE:
	.zero		1
	.type		_ZN34_INTERNAL_71232333_4_k_cu_a3a9dcf54cuda3std3__47nulloptE,@object
	.size		_ZN34_INTERNAL_71232333_4_k_cu_a3a9dcf54cuda3std3__47nulloptE,(_ZN34_INTERNAL_71232333_4_k_cu_a3a9dcf54cuda3std6ranges3__45__cpo8distanceE - _ZN34_INTERNAL_71232333_4_k_cu_a3a9dcf54cuda3std3__47nulloptE)
_ZN34_INTERNAL_71232333_4_k_cu_a3a9dcf54cuda3std3__47nulloptE:
	.zero		1
	.type		_ZN34_INTERNAL_71232333_4_k_cu_a3a9dcf54cuda3std6ranges3__45__cpo8distanceE,@object
	.size		_ZN34_INTERNAL_71232333_4_k_cu_a3a9dcf54cuda3std6ranges3__45__cpo8distanceE,(_ZN34_INTERNAL_71232333_4_k_cu_a3a9dcf56thrust24THRUST_300001_SM_1000_NS12placeholders3_10E - _ZN34_INTERNAL_71232333_4_k_cu_a3a9dcf54cuda3std6ranges3__45__cpo8distanceE)
_ZN34_INTERNAL_71232333_4_k_cu_a3a9dcf54cuda3std6ranges3__45__cpo8distanceE:
	.zero		1
	.type		_ZN34_INTERNAL_71232333_4_k_cu_a3a9dcf56thrust24THRUST_300001_SM_1000_NS12placeholders3_10E,@object
	.size		_ZN34_INTERNAL_71232333_4_k_cu_a3a9dcf56thrust24THRUST_300001_SM_1000_NS12placeholders3_10E,(_ZN34_INTERNAL_71232333_4_k_cu_a3a9dcf54cuda3std3__419piecewise_constructE - _ZN34_INTERNAL_71232333_4_k_cu_a3a9dcf56thrust24THRUST_300001_SM_1000_NS12placeholders3_10E)
_ZN34_INTERNAL_71232333_4_k_cu_a3a9dcf56thrust24THRUST_300001_SM_1000_NS12placeholders3_10E:
	.zero		1
	.type		_ZN34_INTERNAL_71232333_4_k_cu_a3a9dcf54cuda3std3__419piecewise_constructE,@object
	.size		_ZN34_INTERNAL_71232333_4_k_cu_a3a9dcf54cuda3std3__419piecewise_constructE,(_ZN34_INTERNAL_71232333_4_k_cu_a3a9dcf54cuda3std6ranges3__45__cpo5cdataE - _ZN34_INTERNAL_71232333_4_k_cu_a3a9dcf54cuda3std3__419piecewise_constructE)
_ZN34_INTERNAL_71232333_4_k_cu_a3a9dcf54cuda3std3__419piecewise_constructE:
	.zero		1
	.type		_ZN34_INTERNAL_71232333_4_k_cu_a3a9dcf54cuda3std6ranges3__45__cpo5cdataE,@object
	.size		_ZN34_INTERNAL_71232333_4_k_cu_a3a9dcf54cuda3std6ranges3__45__cpo5cdataE,(_ZN34_INTERNAL_71232333_4_k_cu_a3a9dcf56thrust24THRUST_300001_SM_1000_NS12placeholders2_2E - _ZN34_INTERNAL_71232333_4_k_cu_a3a9dcf54cuda3std6ranges3__45__cpo5cdataE)
_ZN34_INTERNAL_71232333_4_k_cu_a3a9dcf54cuda3std6ranges3__45__cpo5cdataE:
	.zero		1
	.type		_ZN34_INTERNAL_71232333_4_k_cu_a3a9dcf56thrust24THRUST_300001_SM_1000_NS12placeholders2_2E,@object
	.size		_ZN34_INTERNAL_71232333_4_k_cu_a3a9dcf56thrust24THRUST_300001_SM_1000_NS12placeholders2_2E,(_ZN34_INTERNAL_71232333_4_k_cu_a3a9dcf54cuda3std3__45__cpo3endE - _ZN34_INTERNAL_71232333_4_k_cu_a3a9dcf56thrust24THRUST_300001_SM_1000_NS12placeholders2_2E)
_ZN34_INTERNAL_71232333_4_k_cu_a3a9dcf56thrust24THRUST_300001_SM_1000_NS12placeholders2_2E:
	.zero		1
	.type		_ZN34_INTERNAL_71232333_4_k_cu_a3a9dcf54cuda3std3__45__cpo3endE,@object
	.size		_ZN34_INTERNAL_71232333_4_k_cu_a3a9dcf54cuda3std3__45__cpo3endE,(_ZN34_INTERNAL_71232333_4_k_cu_a3a9dcf54cuda3std6ranges3__45__cpo3endE - _ZN34_INTERNAL_71232333_4_k_cu_a3a9dcf54cuda3std3__45__cpo3endE)
_ZN34_INTERNAL_71232333_4_k_cu_a3a9dcf54cuda3std3__45__cpo3endE:
	.zero		1
	.type		_ZN34_INTERNAL_71232333_4_k_cu_a3a9dcf54cuda3std6ranges3__45__cpo3endE,@object
	.size		_ZN34_INTERNAL_71232333_4_k_cu_a3a9dcf54cuda3std6ranges3__45__cpo3endE,(_ZN34_INTERNAL_71232333_4_k_cu_a3a9dcf56thrust24THRUST_300001_SM_1000_NS12placeholders2_6E - _ZN34_INTERNAL_71232333_4_k_cu_a3a9dcf54cuda3std6ranges3__45__cpo3endE)
_ZN34_INTERNAL_71232333_4_k_cu_a3a9dcf54cuda3std6ranges3__45__cpo3endE:
	.zero		1
	.type		_ZN34_INTERNAL_71232333_4_k_cu_a3a9dcf56thrust24THRUST_300001_SM_1000_NS12placeholders2_6E,@object
	.size		_ZN34_INTERNAL_71232333_4_k_cu_a3a9dcf56thrust24THRUST_300001_SM_1000_NS12placeholders2_6E,(_ZN34_INTERNAL_71232333_4_k_cu_a3a9dcf54cuda3std3__45__cpo4rendE - _ZN34_INTERNAL_71232333_4_k_cu_a3a9dcf56thrust24THRUST_300001_SM_1000_NS12placeholders2_6E)
_ZN34_INTERNAL_71232333_4_k_cu_a3a9dcf56thrust24THRUST_300001_SM_1000_NS12placeholders2_6E:
	.zero		1
	.type		_ZN34_INTERNAL_71232333_4_k_cu_a3a9dcf54cuda3std3__45__cpo4rendE,@object
	.size		_ZN34_INTERNAL_71232333_4_k_cu_a3a9dcf54cuda3std3__45__cpo4rendE,(_ZN34_INTERNAL_71232333_4_k_cu_a3a9dcf54cuda3std6ranges3__45__cpo9iter_swapE - _ZN34_INTERNAL_71232333_4_k_cu_a3a9dcf54cuda3std3__45__cpo4rendE)
_ZN34_INTERNAL_71232333_4_k_cu_a3a9dcf54cuda3std3__45__cpo4rendE:
	.zero		1
	.type		_ZN34_INTERNAL_71232333_4_k_cu_a3a9dcf54cuda3std6ranges3__45__cpo9iter_swapE,@object
	.size		_ZN34_INTERNAL_71232333_4_k_cu_a3a9dcf54cuda3std6ranges3__45__cpo9iter_swapE,(_ZN34_INTERNAL_71232333_4_k_cu_a3a9dcf54cuda3std3__48unexpectE - _ZN34_INTERNAL_71232333_4_k_cu_a3a9dcf54cuda3std6ranges3__45__cpo9iter_swapE)
_ZN34_INTERNAL_71232333_4_k_cu_a3a9dcf54cuda3std6ranges3__45__cpo9iter_swapE:
	.zero		1
	.type		_ZN34_INTERNAL_71232333_4_k_cu_a3a9dcf54cuda3std3__48unexpectE,@object
	.size		_ZN34_INTERNAL_71232333_4_k_cu_a3a9dcf54cuda3std3__48unexpectE,(_ZN34_INTERNAL_71232333_4_k_cu_a3a9dcf56thrust24THRUST_300001_SM_1000_NS8cuda_cub3parE - _ZN34_INTERNAL_71232333_4_k_cu_a3a9dcf54cuda3std3__48unexpectE)
_ZN34_INTERNAL_71232333_4_k_cu_a3a9dcf54cuda3std3__48unexpectE:
	.zero		1
	.type		_ZN34_INTERNAL_71232333_4_k_cu_a3a9dcf56thrust24THRUST_300001_SM_1000_NS8cuda_cub3parE,@object
	.size		_ZN34_INTERNAL_71232333_4_k_cu_a3a9dcf56thrust24THRUST_300001_SM_1000_NS8cuda_cub3parE,(_ZN34_INTERNAL_71232333_4_k_cu_a3a9dcf56thrust24THRUST_300001_SM_1000_NS12placeholders2_4E - _ZN34_INTERNAL_71232333_4_k_cu_a3a9dcf56thrust24THRUST_300001_SM_1000_NS8cuda_cub3parE)
_ZN34_INTERNAL_71232333_4_k_cu_a3a9dcf56thrust24THRUST_300001_SM_1000_NS8cuda_cub3parE:
	.zero		1
	.type		_ZN34_INTERNAL_71232333_4_k_cu_a3a9dcf56thrust24THRUST_300001_SM_1000_NS12placeholders2_4E,@object
	.size		_ZN34_INTERNAL_71232333_4_k_cu_a3a9dcf56thrust24THRUST_300001_SM_1000_NS12placeholders2_4E,(_ZN34_INTERNAL_71232333_4_k_cu_a3a9dcf54cuda3std3__45__cpo4cendE - _ZN34_INTERNAL_71232333_4_k_cu_a3a9dcf56thrust24THRUST_300001_SM_1000_NS12placeholders2_4E)
_ZN34_INTERNAL_71232333_4_k_cu_a3a9dcf56thrust24THRUST_300001_SM_1000_NS12placeholders2_4E:
	.zero		1
	.type		_ZN34_INTERNAL_71232333_4_k_cu_a3a9dcf54cuda3std3__45__cpo4cendE,@object
	.size		_ZN34_INTERNAL_71232333_4_k_cu_a3a9dcf54cuda3std3__45__cpo4cendE,(_ZN34_INTERNAL_71232333_4_k_cu_a3a9dcf54cuda3std6ranges3__45__cpo4cendE - _ZN34_INTERNAL_71232333_4_k_cu_a3a9dcf54cuda3std3__45__cpo4cendE)
_ZN34_INTERNAL_71232333_4_k_cu_a3a9dcf54cuda3std3__45__cpo4cendE:
	.zero		1
	.type		_ZN34_INTERNAL_71232333_4_k_cu_a3a9dcf54cuda3std6ranges3__45__cpo4cendE,@object
	.size		_ZN34_INTERNAL_71232333_4_k_cu_a3a9dcf54cuda3std6ranges3__45__cpo4cendE,(_ZN34_INTERNAL_71232333_4_k_cu_a3a9dcf54cuda3std3__420unreachable_sentinelE - _ZN34_INTERNAL_71232333_4_k_cu_a3a9dcf54cuda3std6ranges3__45__cpo4cendE)
_ZN34_INTERNAL_71232333_4_k_cu_a3a9dcf54cuda3std6ranges3__45__cpo4cendE:
	.zero		1
	.type		_ZN34_INTERNAL_71232333_4_k_cu_a3a9dcf54cuda3std3__420unreachable_sentinelE,@object
	.size		_ZN34_INTERNAL_71232333_4_k_cu_a3a9dcf54cuda3std3__420unreachable_sentinelE,(_ZN34_INTERNAL_71232333_4_k_cu_a3a9dcf54cuda3std6ranges3__45__cpo5ssizeE - _ZN34_INTERNAL_71232333_4_k_cu_a3a9dcf54cuda3std3__420unreachable_sentinelE)
_ZN34_INTERNAL_71232333_4_k_cu_a3a9dcf54cuda3std3__420unreachable_sentinelE:
	.zero		1
	.type		_ZN34_INTERNAL_71232333_4_k_cu_a3a9dcf54cuda3std6ranges3__45__cpo5ssizeE,@object
	.size		_ZN34_INTERNAL_71232333_4_k_cu_a3a9dcf54cuda3std6ranges3__45__cpo5ssizeE,(_ZN34_INTERNAL_71232333_4_k_cu_a3a9dcf56thrust24THRUST_300001_SM_1000_NS12placeholders2_8E - _ZN34_INTERNAL_71232333_4_k_cu_a3a9dcf54cuda3std6ranges3__45__cpo5ssizeE)
_ZN34_INTERNAL_71232333_4_k_cu_a3a9dcf54cuda3std6ranges3__45__cpo5ssizeE:
	.zero		1
	.type		_ZN34_INTERNAL_71232333_4_k_cu_a3a9dcf56thrust24THRUST_300001_SM_1000_NS12placeholders2_8E,@object
	.size		_ZN34_INTERNAL_71232333_4_k_cu_a3a9dcf56thrust24THRUST_300001_SM_1000_NS12placeholders2_8E,(_ZN34_INTERNAL_71232333_4_k_cu_a3a9dcf54cuda3std3__45__cpo5crendE - _ZN34_INTERNAL_71232333_4_k_cu_a3a9dcf56thrust24THRUST_300001_SM_1000_NS12placeholders2_8E)
_ZN34_INTERNAL_71232333_4_k_cu_a3a9dcf56thrust24THRUST_300001_SM_1000_NS12placeholders2_8E:
	.zero		1
	.type		_ZN34_INTERNAL_71232333_4_k_cu_a3a9dcf54cuda3std3__45__cpo5crendE,@object
	.size		_ZN34_INTERNAL_71232333_4_k_cu_a3a9dcf54cuda3std3__45__cpo5crendE,(_ZN34_INTERNAL_71232333_4_k_cu_a3a9dcf54cuda3std6ranges3__45__cpo4prevE - _ZN34_INTERNAL_71232333_4_k_cu_a3a9dcf54cuda3std3__45__cpo5crendE)
_ZN34_INTERNAL_71232333_4_k_cu_a3a9dcf54cuda3std3__45__cpo5crendE:
	.zero		1
	.type		_ZN34_INTERNAL_71232333_4_k_cu_a3a9dcf54cuda3std6ranges3__45__cpo4prevE,@object
	.size		_ZN34_INTERNAL_71232333_4_k_cu_a3a9dcf54cuda3std6ranges3__45__cpo4prevE,(_ZN34_INTERNAL_71232333_4_k_cu_a3a9dcf54cuda3std6ranges3__45__cpo9iter_moveE - _ZN34_INTERNAL_71232333_4_k_cu_a3a9dcf54cuda3std6ranges3__45__cpo4prevE)
_ZN34_INTERNAL_71232333_4_k_cu_a3a9dcf54cuda3std6ranges3__45__cpo4prevE:
	.zero		1
	.type		_ZN34_INTERNAL_71232333_4_k_cu_a3a9dcf54cuda3std6ranges3__45__cpo9iter_moveE,@object
	.size		_ZN34_INTERNAL_71232333_4_k_cu_a3a9dcf54cuda3std6ranges3__45__cpo9iter_moveE,(_ZN34_INTERNAL_71232333_4_k_cu_a3a9dcf56thrust24THRUST_300001_SM_1000_NS6system6detail10sequential3seqE - _ZN34_INTERNAL_71232333_4_k_cu_a3a9dcf54cuda3std6ranges3__45__cpo9iter_moveE)
_ZN34_INTERNAL_71232333_4_k_cu_a3a9dcf54cuda3std6ranges3__45__cpo9iter_moveE:
	.zero		1
	.type		_ZN34_INTERNAL_71232333_4_k_cu_a3a9dcf56thrust24THRUST_300001_SM_1000_NS6system6detail10sequential3seqE,@object
	.size		_ZN34_INTERNAL_71232333_4_k_cu_a3a9dcf56thrust24THRUST_300001_SM_1000_NS6system6detail10sequential3seqE,(.L_31 - _ZN34_INTERNAL_71232333_4_k_cu_a3a9dcf56thrust24THRUST_300001_SM_1000_NS6system6detail10sequential3seqE)
_ZN34_INTERNAL_71232333_4_k_cu_a3a9dcf56thrust24THRUST_300001_SM_1000_NS6system6detail10sequential3seqE:
	.zero		1
.L_31:


//--------------------- .nv.constant0._ZN3cub18CUB_300001_SM_10006detail11EmptyKernelIvEEvv --------------------------
	.section	.nv.constant0._ZN3cub18CUB_300001_SM_10006detail11EmptyKernelIvEEvv,"a",@progbits
	.sectionflags	@""
	.align	4
.nv.constant0._ZN3cub18CUB_300001_SM_10006detail11EmptyKernelIvEEvv:
	.zero		896


//--------------------- .nv.constant0._Z8additionPPiS0_S0_i --------------------------
	.section	.nv.constant0._Z8additionPPiS0_S0_i,"a",@progbits
	.sectionflags	@""
	.align	4
.nv.constant0._Z8additionPPiS0_S0_i:
	.zero		924


//--------------------- SYMBOLS --------------------------

	.type		.nv.reservedSmem.offset0,@object
	.size		.nv.reservedSmem.offset0,0x4
	.type		vprintf,@function
